//
// Generated by NVIDIA NVVM Compiler
//
// Compiler Build ID: CL-36424714
// Cuda compilation tools, release 13.0, V13.0.88
// Based on NVVM 20.0.0
//

.version 9.0
.target sm_100
.address_size 64

	// .globl	_Z6reducePcPfi
.const .align 4 .b8 weights[100];
// _ZZ6reducePcPfiE3res has been demoted

.visible .entry _Z6reducePcPfi(
	.param .u64 .ptr .align 1 _Z6reducePcPfi_param_0,
	.param .u64 .ptr .align 1 _Z6reducePcPfi_param_1,
	.param .u32 _Z6reducePcPfi_param_2
)
{
	.reg .pred 	%p<10>;
	.reg .b32 	%r<11>;
	.reg .b32 	%f<33>;
	.reg .b64 	%rd<20>;
	// demoted variable
	.shared .align 4 .b8 _ZZ6reducePcPfiE3res[1024];
	ld.param.u64 	%rd2, [_Z6reducePcPfi_param_0];
	ld.param.u64 	%rd1, [_Z6reducePcPfi_param_1];
	cvta.to.global.u64 	%rd3, %rd2;
	mov.u32 	%r1, %tid.x;
	mov.u32 	%r2, %ctaid.x;
	shl.b32 	%r4, %r2, 10;
	cvt.u64.u32 	%rd4, %r4;
	shl.b32 	%r5, %r1, 2;
	cvt.u64.u32 	%rd5, %r5;
	add.s64 	%rd6, %rd4, %rd5;
	add.s64 	%rd7, %rd3, %rd6;
	ld.global.s8 	%r6, [%rd7];
	mul.wide.s32 	%rd8, %r6, 4;
	mov.u64 	%rd9, weights;
	add.s64 	%rd10, %rd9, %rd8;
	ld.const.f32 	%f1, [%rd10+-260];
	mov.u32 	%r7, _ZZ6reducePcPfiE3res;
	add.s32 	%r3, %r7, %r5;
	ld.global.s8 	%r8, [%rd7+1];
	mul.wide.s32 	%rd11, %r8, 4;
	add.s64 	%rd12, %rd9, %rd11;
	ld.const.f32 	%f2, [%rd12+-260];
	add.f32 	%f3, %f2, %f1;
	ld.global.s8 	%r9, [%rd7+2];
	mul.wide.s32 	%rd13, %r9, 4;
	add.s64 	%rd14, %rd9, %rd13;
	ld.const.f32 	%f4, [%rd14+-260];
	add.f32 	%f5, %f4, %f3;
	ld.global.s8 	%r10, [%rd7+3];
	mul.wide.s32 	%rd15, %r10, 4;
	add.s64 	%rd16, %rd9, %rd15;
	ld.const.f32 	%f6, [%rd16+-260];
	add.f32 	%f7, %f6, %f5;
	st.shared.f32 	[%r3], %f7;
	bar.sync 	0;
	setp.gt.u32 	%p1, %r1, 127;
	@%p1 bra 	$L__BB0_2;
	ld.shared.f32 	%f8, [%r3+512];
	ld.shared.f32 	%f9, [%r3];
	add.f32 	%f10, %f8, %f9;
	st.shared.f32 	[%r3], %f10;
$L__BB0_2:
	bar.sync 	0;
	setp.gt.u32 	%p2, %r1, 63;
	@%p2 bra 	$L__BB0_4;
	ld.shared.f32 	%f11, [%r3+256];
	ld.shared.f32 	%f12, [%r3];
	add.f32 	%f13, %f11, %f12;
	st.shared.f32 	[%r3], %f13;
$L__BB0_4:
	bar.sync 	0;
	setp.gt.u32 	%p3, %r1, 31;
	@%p3 bra 	$L__BB0_6;
	ld.shared.f32 	%f14, [%r3+128];
	ld.shared.f32 	%f15, [%r3];
	add.f32 	%f16, %f14, %f15;
	st.shared.f32 	[%r3], %f16;
$L__BB0_6:
	bar.sync 	0;
	setp.gt.u32 	%p4, %r1, 15;
	@%p4 bra 	$L__BB0_8;
	ld.shared.f32 	%f17, [%r3+64];
	ld.shared.f32 	%f18, [%r3];
	add.f32 	%f19, %f17, %f18;
	st.shared.f32 	[%r3], %f19;
$L__BB0_8:
	bar.sync 	0;
	setp.gt.u32 	%p5, %r1, 7;
	@%p5 bra 	$L__BB0_10;
	ld.shared.f32 	%f20, [%r3+32];
	ld.shared.f32 	%f21, [%r3];
	add.f32 	%f22, %f20, %f21;
	st.shared.f32 	[%r3], %f22;
$L__BB0_10:
	bar.sync 	0;
	setp.gt.u32 	%p6, %r1, 3;
	@%p6 bra 	$L__BB0_12;
	ld.shared.f32 	%f23, [%r3+16];
	ld.shared.f32 	%f24, [%r3];
	add.f32 	%f25, %f23, %f24;
	st.shared.f32 	[%r3], %f25;
$L__BB0_12:
	bar.sync 	0;
	setp.gt.u32 	%p7, %r1, 1;
	@%p7 bra 	$L__BB0_14;
	ld.shared.f32 	%f26, [%r3+8];
	ld.shared.f32 	%f27, [%r3];
	add.f32 	%f28, %f26, %f27;
	st.shared.f32 	[%r3], %f28;
$L__BB0_14:
	bar.sync 	0;
	setp.ne.s32 	%p8, %r1, 0;
	@%p8 bra 	$L__BB0_16;
	ld.shared.f32 	%f29, [_ZZ6reducePcPfiE3res+4];
	ld.shared.f32 	%f30, [%r3];
	add.f32 	%f31, %f29, %f30;
	st.shared.f32 	[%r3], %f31;
$L__BB0_16:
	setp.ne.s32 	%p9, %r1, 0;
	bar.sync 	0;
	@%p9 bra 	$L__BB0_18;
	ld.shared.f32 	%f32, [_ZZ6reducePcPfiE3res];
	cvta.to.global.u64 	%rd17, %rd1;
	mul.wide.u32 	%rd18, %r2, 4;
	add.s64 	%rd19, %rd17, %rd18;
	st.global.f32 	[%rd19], %f32;
$L__BB0_18:
	ret;

}


// ===== COMPILED SASS (sm_100) =====

	.target	sm_100

	.elftype	@"ET_EXEC"


//--------------------- .note.nv.tkinfo           --------------------------
	.section	.note.nv.tkinfo,"",@"SHT_NOTE"
	.sectionflags	@"SHF_NOTE_NV_TKINFO"
	.tkinfo
        /*0018*/ 	.word	0x00000002
        /*0030*/ 	.string	""
        /*0030*/ 	.string	"ptxas"
        /*0030*/ 	.string	"Cuda compilation tools, release 13.0, V13.0.88"
        /*0030*/ 	.string	"Build cuda_13.0.r13.0/compiler.36424714_0"
        /*0030*/ 	.string	"-arch sm_100 -m 64 "



//--------------------- .note.nv.cuinfo           --------------------------
	.section	.note.nv.cuinfo,"",@"SHT_NOTE"
	.sectionflags	@"SHF_NOTE_NV_CUINFO"
        /*0018*/ 	.short	0x0002
        /*001a*/ 	.short	0x0064
        /*001c*/ 	.short	0x0082
	.zero		2


//--------------------- .nv.info                  --------------------------
	.section	.nv.info,"",@"SHT_CUDA_INFO"
	.align	4


	//----- nvinfo : EIATTR_REGCOUNT
	.align		4
        /*0000*/ 	.byte	0x04, 0x2f
        /*0002*/ 	.short	(.L_2 - .L_1)
	.align		4
.L_1:
        /*0004*/ 	.word	index@(_Z6reducePcPfi)
        /*0008*/ 	.word	0x0000000d


	//----- nvinfo : EIATTR_FRAME_SIZE
	.align		4
.L_2:
        /*000c*/ 	.byte	0x04, 0x11
        /*000e*/ 	.short	(.L_4 - .L_3)
	.align		4
.L_3:
        /*0010*/ 	.word	index@(_Z6reducePcPfi)
        /*0014*/ 	.word	0x00000000


	//----- nvinfo : EIATTR_MIN_STACK_SIZE
	.align		4
.L_4:
        /*0018*/ 	.byte	0x04, 0x12
        /*001a*/ 	.short	(.L_6 - .L_5)
	.align		4
.L_5:
        /*001c*/ 	.word	index@(_Z6reducePcPfi)
        /*0020*/ 	.word	0x00000000
.L_6:


//--------------------- .nv.compat                --------------------------
	.section	.nv.compat,"",@"SHT_CUDA_COMPAT_INFO"
	.align	4
        /*0000*/ 	.byte	0x02, 0x09, 0x00, 0x00, 0x02, 0x02, 0x01, 0x00, 0x02, 0x05, 0x05, 0x00, 0x03, 0x07, 0x01, 0x01
        /*0010*/ 	.byte	0x02, 0x03, 0x00, 0x00, 0x02, 0x06, 0x01, 0x00, 0x04, 0x0b, 0x08, 0x00, 0x09, 0x00, 0x00, 0x00
        /*0020*/ 	.byte	0x00, 0x00, 0x00, 0x00


//--------------------- .nv.info._Z6reducePcPfi   --------------------------
	.section	.nv.info._Z6reducePcPfi,"",@"SHT_CUDA_INFO"
	.sectionflags	@""
	.align	4


	//----- nvinfo : EIATTR_CUDA_API_VERSION
	.align		4
        /*0000*/ 	.byte	0x04, 0x37
        /*0002*/ 	.short	(.L_8 - .L_7)
.L_7:
        /*0004*/ 	.word	0x00000082


	//----- nvinfo : EIATTR_KPARAM_INFO
	.align		4
.L_8:
        /*0008*/ 	.byte	0x04, 0x17
        /*000a*/ 	.short	(.L_10 - .L_9)
.L_9:
        /*000c*/ 	.word	0x00000000
        /*0010*/ 	.short	0x0002
        /*0012*/ 	.short	0x0010
        /*0014*/ 	.byte	0x00, 0xf0, 0x11, 0x00


	//----- nvinfo : EIATTR_KPARAM_INFO
	.align		4
.L_10:
        /*0018*/ 	.byte	0x04, 0x17
        /*001a*/ 	.short	(.L_12 - .L_11)
.L_11:
        /*001c*/ 	.word	0x00000000
        /*0020*/ 	.short	0x0001
        /*0022*/ 	.short	0x0008
        /*0024*/ 	.byte	0x00, 0xf5, 0x21, 0x00


	//----- nvinfo : EIATTR_KPARAM_INFO
	.align		4
.L_12:
        /*0028*/ 	.byte	0x04, 0x17
        /*002a*/ 	.short	(.L_14 - .L_13)
.L_13:
        /*002c*/ 	.word	0x00000000
        /*0030*/ 	.short	0x0000
        /*0032*/ 	.short	0x0000
        /*0034*/ 	.byte	0x00, 0xf5, 0x21, 0x00


	//----- nvinfo : EIATTR_SPARSE_MMA_MASK
	.align		4
.L_14:
        /*0038*/ 	.byte	0x03, 0x50
        /*003a*/ 	.short	0x0000


	//----- nvinfo : EIATTR_MAXREG_COUNT
	.align		4
        /*003c*/ 	.byte	0x03, 0x1b
        /*003e*/ 	.short	0x00ff


	//----- nvinfo : EIATTR_NUM_BARRIERS
	.align		4
        /*0040*/ 	.byte	0x02, 0x4c
        /*0042*/ 	.byte	0x01
	.zero		1


	//----- nvinfo : EIATTR_MERCURY_ISA_VERSION
	.align		4
        /*0044*/ 	.byte	0x03, 0x5f
        /*0046*/ 	.short	0x0101


	//----- nvinfo : EIATTR_VRC_CTA_INIT_COUNT
	.align		4
        /*0048*/ 	.byte	0x02, 0x4a
	.zero		1
	.zero		1


	//----- nvinfo : EIATTR_EXIT_INSTR_OFFSETS
	.align		4
        /*004c*/ 	.byte	0x04, 0x1c
        /*004e*/ 	.short	(.L_16 - .L_15)


	//   ....[0]....
.L_15:
        /*0050*/ 	.word	0x000004e0


	//   ....[1]....
        /*0054*/ 	.word	0x00000530


	//----- nvinfo : EIATTR_CBANK_PARAM_SIZE
	.align		4
.L_16:
        /*0058*/ 	.byte	0x03, 0x19
        /*005a*/ 	.short	0x0014


	//----- nvinfo : EIATTR_PARAM_CBANK
	.align		4
        /*005c*/ 	.byte	0x04, 0x0a
        /*005e*/ 	.short	(.L_18 - .L_17)
	.align		4
.L_17:
        /*0060*/ 	.word	index@(.nv.constant0._Z6reducePcPfi)
        /*0064*/ 	.short	0x0380
        /*0066*/ 	.short	0x0014


	//----- nvinfo : EIATTR_SW_WAR
	.align		4
.L_18:
        /*0068*/ 	.byte	0x04, 0x36
        /*006a*/ 	.short	(.L_20 - .L_19)
.L_19:
        /*006c*/ 	.word	0x00000008
.L_20:


//--------------------- .nv.callgraph             --------------------------
	.section	.nv.callgraph,"",@"SHT_CUDA_CALLGRAPH"
	.align	4
	.sectionentsize	8
	.align		4
        /*0000*/ 	.word	0x00000000
	.align		4
        /*0004*/ 	.word	0xffffffff
	.align		4
        /*0008*/ 	.word	0x00000000
	.align		4
        /*000c*/ 	.word	0xfffffffe
	.align		4
        /*0010*/ 	.word	0x00000000
	.align		4
        /*0014*/ 	.word	0xfffffffd
	.align		4
        /*0018*/ 	.word	0x00000000
	.align		4
        /*001c*/ 	.word	0xfffffffc


//--------------------- .nv.constant3             --------------------------
	.section	.nv.constant3,"a",@progbits
	.align	4
.nv.constant3:
	.type		weights,@object
	.size		weights,(.L_0 - weights)
weights:
	.zero		100
.L_0:


//--------------------- .text._Z6reducePcPfi      --------------------------
	.section	.text._Z6reducePcPfi,"ax",@progbits
	.align	128
        .global         _Z6reducePcPfi
        .type           _Z6reducePcPfi,@function
        .size           _Z6reducePcPfi,(.L_x_1 - _Z6reducePcPfi)
        .other          _Z6reducePcPfi,@"STO_CUDA_ENTRY STV_DEFAULT"
_Z6reducePcPfi:
.text._Z6reducePcPfi:
[----:B------:R-:W-:Y:S01]  /*0000*/  LDC R1, c[0x0][0x37c] ;  /* 0x0000df00ff017b82 */ /* 0x000fe20000000800 */
[----:B------:R-:W0:Y:S01]  /*0010*/  S2R R0, SR_CTAID.X ;  /* 0x0000000000007919 */ /* 0x000e220000002500 */
[----:B------:R-:W1:Y:S01]  /*0020*/  LDCU.64 UR4, c[0x0][0x380] ;  /* 0x00007000ff0477ac */ /* 0x000e620008000a00 */
[----:B------:R-:W2:Y:S01]  /*0030*/  S2R R10, SR_TID.X ;  /* 0x00000000000a7919 */ /* 0x000ea20000002100 */
[----:B------:R-:W3:Y:S01]  /*0040*/  LDCU.64 UR6, c[0x0][0x358] ;  /* 0x00006b00ff0677ac */ /* 0x000ee20008000a00 */
[----:B0-----:R-:W-:Y:S02]  /*0050*/  IMAD.SHL.U32 R5, R0, 0x400, RZ ;  /* 0x0000040000057824 */ /* 0x001fe400078e00ff */
[----:B--2---:R-:W-:-:S05]  /*0060*/  IMAD.SHL.U32 R2, R10, 0x4, RZ ;  /* 0x000000040a027824 */ /* 0x004fca00078e00ff */
[----:B-1----:R-:W-:-:S04]  /*0070*/  IADD3 R4, P0, P1, R5, UR4, R2 ;  /* 0x0000000405047c10 */ /* 0x002fc8000f91e002 */
[----:B------:R-:W-:-:S05]  /*0080*/  IADD3.X R5, PT, PT, RZ, UR5, RZ, P0, P1 ;  /* 0x00000005ff057c10 */ /* 0x000fca00087e24ff */
[----:B---3--:R-:W2:Y:S04]  /*0090*/  LDG.E.S8 R3, desc[UR6][R4.64] ;  /* 0x0000000604037981 */ /* 0x008ea8000c1e1300 */
[----:B------:R-:W3:Y:S04]  /*00a0*/  LDG.E.S8 R6, desc[UR6][R4.64+0x1] ;  /* 0x0000010604067981 */ /* 0x000ee8000c1e1300 */
[----:B------:R-:W4:Y:S04]  /*00b0*/  LDG.E.S8 R7, desc[UR6][R4.64+0x2] ;  /* 0x0000020604077981 */ /* 0x000f28000c1e1300 */
[----:B------:R-:W5:Y:S01]  /*00c0*/  LDG.E.S8 R8, desc[UR6][R4.64+0x3] ;  /* 0x0000030604087981 */ /* 0x000f62000c1e1300 */
[----:B------:R-:W-:Y:S01]  /*00d0*/  UMOV UR4, 0x104 ;  /* 0x0000010400047882 */ /* 0x000fe20000000000 */
[----:B------:R-:W0:Y:S01]  /*00e0*/  S2UR UR5, SR_CgaCtaId ;  /* 0x00000000000579c3 */ /* 0x000e220000008800 */
[----:B------:R-:W-:-:S02]  /*00f0*/  ISETP.GT.U32.AND P1, PT, R10, 0x7f, PT ;  /* 0x0000007f0a00780c */ /* 0x000fc40003f24070 */
[----:B------:R-:W-:Y:S02]  /*0100*/  ISETP.GT.U32.AND P0, PT, R10, 0x3f, PT ;  /* 0x0000003f0a00780c */ /* 0x000fe40003f04070 */
[----:B--2---:R-:W-:Y:S02]  /*0110*/  LEA R3, R3, -UR4, 0x2 ;  /* 0x8000000403037c11 */ /* 0x004fe4000f8e10ff */
[----:B---3--:R-:W-:-:S04]  /*0120*/  LEA R6, R6, -UR4, 0x2 ;  /* 0x8000000406067c11 */ /* 0x008fc8000f8e10ff */
[----:B------:R-:W1:Y:S01]  /*0130*/  LDC R3, c[0x3][R3] ;  /* 0x00c0000003037b82 */ /* 0x000e620000000800 */
[----:B----4-:R-:W-:Y:S02]  /*0140*/  LEA R7, R7, -UR4, 0x2 ;  /* 0x8000000407077c11 */ /* 0x010fe4000f8e10ff */
[----:B-----5:R-:W-:Y:S01]  /*0150*/  LEA R8, R8, -UR4, 0x2 ;  /* 0x8000000408087c11 */ /* 0x020fe2000f8e10ff */
[----:B------:R-:W-:-:S04]  /*0160*/  UMOV UR4, 0x400 ;  /* 0x0000040000047882 */ /* 0x000fc80000000000 */
[----:B------:R-:W1:Y:S01]  /*0170*/  LDC R6, c[0x3][R6] ;  /* 0x00c0000006067b82 */ /* 0x000e620000000800 */
[----:B0-----:R-:W-:-:S07]  /*0180*/  ULEA UR4, UR5, UR4, 0x18 ;  /* 0x0000000405047291 */ /* 0x001fce000f8ec0ff */
[----:B------:R-:W0:Y:S08]  /*0190*/  LDC R7, c[0x3][R7] ;  /* 0x00c0000007077b82 */ /* 0x000e300000000800 */
[----:B------:R-:W2:Y:S01]  /*01a0*/  LDC R9, c[0x3][R8] ;  /* 0x00c0000008097b82 */ /* 0x000ea20000000800 */
[----:B-1----:R-:W-:-:S04]  /*01b0*/  FADD R4, R3, R6 ;  /* 0x0000000603047221 */ /* 0x002fc80000000000 */
[----:B0-----:R-:W-:-:S04]  /*01c0*/  FADD R4, R4, R7 ;  /* 0x0000000704047221 */ /* 0x001fc80000000000 */
[----:B--2---:R-:W-:-:S05]  /*01d0*/  FADD R9, R4, R9 ;  /* 0x0000000904097221 */ /* 0x004fca0000000000 */
[----:B------:R-:W-:Y:S01]  /*01e0*/  STS [R2+UR4], R9 ;  /* 0x0000000902007988 */ /* 0x000fe20008000804 */
[----:B------:R-:W-:Y:S06]  /*01f0*/  BAR.SYNC.DEFER_BLOCKING 0x0 ;  /* 0x0000000000007b1d */ /* 0x000fec0000010000 */
[----:B------:R-:W-:Y:S04]  /*0200*/  @!P1 LDS R4, [R2+UR4+0x200] ;  /* 0x0002000402049984 */ /* 0x000fe80008000800 */
[----:B------:R-:W0:Y:S02]  /*0210*/  @!P1 LDS R5, [R2+UR4] ;  /* 0x0000000402059984 */ /* 0x000e240008000800 */
[----:B0-----:R-:W-:-:S05]  /*0220*/  @!P1 FADD R5, R4, R5 ;  /* 0x0000000504059221 */ /* 0x001fca0000000000 */
[----:B------:R-:W-:Y:S01]  /*0230*/  @!P1 STS [R2+UR4], R5 ;  /* 0x0000000502009988 */ /* 0x000fe20008000804 */
[----:B------:R-:W-:Y:S01]  /*0240*/  BAR.SYNC.DEFER_BLOCKING 0x0 ;  /* 0x0000000000007b1d */ /* 0x000fe20000010000 */
[----:B------:R-:W-:-:S05]  /*0250*/  ISETP.GT.U32.AND P1, PT, R10, 0x1f, PT ;  /* 0x0000001f0a00780c */ /* 0x000fca0003f24070 */
        /* <DEDUP_REMOVED lines=29> */
[----:B------:R-:W-:-:S05]  /*0430*/  ISETP.NE.AND P0, PT, R10, RZ, PT ;  /* 0x000000ff0a00720c */ /* 0x000fca0003f05270 */
[----:B------:R-:W-:Y:S04]  /*0440*/  @!P1 LDS R4, [R2+UR4+0x8] ;  /* 0x0000080402049984 */ /* 0x000fe80008000800 */
[----:B------:R-:W0:Y:S02]  /*0450*/  @!P1 LDS R5, [R2+UR4] ;  /* 0x0000000402059984 */ /* 0x000e240008000800 */
[----:B0-----:R-:W-:-:S05]  /*0460*/  @!P1 FADD R5, R4, R5 ;  /* 0x0000000504059221 */ /* 0x001fca0000000000 */
[----:B------:R-:W-:Y:S01]  /*0470*/  @!P1 STS [R2+UR4], R5 ;  /* 0x0000000502009988 */ /* 0x000fe20008000804 */
[----:B------:R-:W-:Y:S06]  /*0480*/  BAR.SYNC.DEFER_BLOCKING 0x0 ;  /* 0x0000000000007b1d */ /* 0x000fec0000010000 */
[----:B------:R-:W-:Y:S04]  /*0490*/  @!P0 LDS R3, [UR4+0x4] ;  /* 0x00000404ff038984 */ /* 0x000fe80008000800 */
[----:B------:R-:W0:Y:S02]  /*04a0*/  @!P0 LDS R4, [R2+UR4] ;  /* 0x0000000402048984 */ /* 0x000e240008000800 */
[----:B0-----:R-:W-:-:S05]  /*04b0*/  @!P0 FADD R3, R3, R4 ;  /* 0x0000000403038221 */ /* 0x001fca0000000000 */
[----:B------:R0:W-:Y:S01]  /*04c0*/  @!P0 STS [R2+UR4], R3 ;  /* 0x0000000302008988 */ /* 0x0001e20008000804 */
[----:B------:R-:W-:Y:S06]  /*04d0*/  BAR.SYNC.DEFER_BLOCKING 0x0 ;  /* 0x0000000000007b1d */ /* 0x000fec0000010000 */
[----:B------:R-:W-:Y:S05]  /*04e0*/  @P0 EXIT ;  /* 0x000000000000094d */ /* 0x000fea0003800000 */
[----:B------:R-:W1:Y:S01]  /*04f0*/  LDS R5, [UR4] ;  /* 0x00000004ff057984 */ /* 0x000e620008000800 */
[----:B0-----:R-:W0:Y:S02]  /*0500*/  LDC.64 R2, c[0x0][0x388] ;  /* 0x0000e200ff027b82 */ /* 0x001e240000000a00 */
[----:B0-----:R-:W-:-:S05]  /*0510*/  IMAD.WIDE.U32 R2, R0, 0x4, R2 ;  /* 0x0000000400027825 */ /* 0x001fca00078e0002 */
[----:B-1----:R-:W-:Y:S01]  /*0520*/  STG.E desc[UR6][R2.64], R5 ;  /* 0x0000000502007986 */ /* 0x002fe2000c101906 */
[----:B------:R-:W-:Y:S05]  /*0530*/  EXIT ;  /* 0x000000000000794d */ /* 0x000fea0003800000 */
.L_x_0:
[----:B------:R-:W-:-:S00]  /*0540*/  BRA `(.L_x_0) ;  /* 0xfffffffc00fc7947 */ /* 0x000fc0000383ffff */
[----:B------:R-:W-:-:S00]  /*0550*/  NOP ;  /* 0x0000000000007918 */ /* 0x000fc00000000000 */
        /* <DEDUP_REMOVED lines=10> */
.L_x_1:


//--------------------- .nv.shared._Z6reducePcPfi --------------------------
	.section	.nv.shared._Z6reducePcPfi,"aw",@nobits
	.sectionflags	@""
	.align	4
.nv.shared._Z6reducePcPfi:
	.zero		2048


//--------------------- .nv.shared.reserved.0     --------------------------
	.section	.nv.shared.reserved.0,"aw",@nobits
	.weak		__nv_reservedSMEM_offset_0_alias
	.size		__nv_reservedSMEM_offset_0_alias, 0, 64
	.other		__nv_reservedSMEM_offset_0_alias,@"STO_CUDA_RESERVED_SHARED STV_DEFAULT"
__nv_reservedSMEM_offset_0_alias:
	.zero		0
	.zero		64


//--------------------- .nv.constant0._Z6reducePcPfi --------------------------
	.section	.nv.constant0._Z6reducePcPfi,"a",@progbits
	.sectionflags	@""
	.align	4
.nv.constant0._Z6reducePcPfi:
	.zero		916


//--------------------- SYMBOLS --------------------------

	.type		.nv.reservedSmem.offset0,@object
	.size		.nv.reservedSmem.offset0,0x4
	.type		.nv.reservedSmem.cap,@object
	.size		.nv.reservedSmem.cap,0x4
